	.headerflags	@"EF_CUDA_TEXMODE_UNIFIED EF_CUDA_64BIT_ADDRESS EF_CUDA_ACCELERATORS EF_CUDA_SM90 EF_CUDA_VIRTUAL_SM(EF_CUDA_SM90)"
	.elftype	@"ET_EXEC"


//--------------------- .nv.info                  --------------------------
	.section	.nv.info,"",@"SHT_CUDA_INFO"
	.align	4


	//----- nvinfo : EIATTR_REGCOUNT
	.align		4
        /*0000*/ 	.byte	0x04, 0x2f
        /*0002*/ 	.short	(.L_3 - .L_2)
	.align		4
.L_2:
        /*0004*/ 	.word	index@(triton_poi_fused__native_batch_norm_legit_no_training_add_74)
        /*0008*/ 	.word	0x00000014


	//----- nvinfo : EIATTR_MIN_STACK_SIZE
	.align		4
.L_3:
        /*000c*/ 	.byte	0x04, 0x12
        /*000e*/ 	.short	(.L_5 - .L_4)
	.align		4
.L_4:
        /*0010*/ 	.word	index@(triton_poi_fused__native_batch_norm_legit_no_training_add_74)
        /*0014*/ 	.word	0x00000000


	//----- nvinfo : EIATTR_FRAME_SIZE
	.align		4
.L_5:
        /*0018*/ 	.byte	0x04, 0x11
        /*001a*/ 	.short	(.L_7 - .L_6)
	.align		4
.L_6:
        /*001c*/ 	.word	index@(triton_poi_fused__native_batch_norm_legit_no_training_add_74)
        /*0020*/ 	.word	0x00000000


	//----- nvinfo : EIATTR_MIN_STACK_SIZE
	.align		4
.L_7:
        /*0024*/ 	.byte	0x04, 0x12
        /*0026*/ 	.short	(.L_9 - .L_8)
	.align		4
.L_8:
        /*0028*/ 	.word	index@(triton_poi_fused__native_batch_norm_legit_no_training_add_74)
        /*002c*/ 	.word	0x00000000
.L_9:


//--------------------- .nv.info.triton_poi_fused__native_batch_norm_legit_no_training_add_74 --------------------------
	.section	.nv.info.triton_poi_fused__native_batch_norm_legit_no_training_add_74,"",@"SHT_CUDA_INFO"
	.sectionflags	@""
	.align	4


	//----- nvinfo : EIATTR_CUDA_API_VERSION
	.align		4
        /*0000*/ 	.byte	0x04, 0x37
        /*0002*/ 	.short	(.L_11 - .L_10)
.L_10:
        /*0004*/ 	.word	0x0000007c


	//----- nvinfo : EIATTR_KPARAM_INFO
	.align		4
.L_11:
        /*0008*/ 	.byte	0x04, 0x17
        /*000a*/ 	.short	(.L_13 - .L_12)
.L_12:
        /*000c*/ 	.word	0x00000000
        /*0010*/ 	.short	0x0007
        /*0012*/ 	.short	0x0038
        /*0014*/ 	.byte	0x00, 0xf0, 0x11, 0x00


	//----- nvinfo : EIATTR_KPARAM_INFO
	.align		4
.L_13:
        /*0018*/ 	.byte	0x04, 0x17
        /*001a*/ 	.short	(.L_15 - .L_14)
.L_14:
        /*001c*/ 	.word	0x00000000
        /*0020*/ 	.short	0x0006
        /*0022*/ 	.short	0x0030
        /*0024*/ 	.byte	0x00, 0xf4, 0x21, 0x00


	//----- nvinfo : EIATTR_KPARAM_INFO
	.align		4
.L_15:
        /*0028*/ 	.byte	0x04, 0x17
        /*002a*/ 	.short	(.L_17 - .L_16)
.L_16:
        /*002c*/ 	.word	0x00000000
        /*0030*/ 	.short	0x0005
        /*0032*/ 	.short	0x0028
        /*0034*/ 	.byte	0x00, 0xf4, 0x21, 0x00


	//----- nvinfo : EIATTR_KPARAM_INFO
	.align		4
.L_17:
        /*0038*/ 	.byte	0x04, 0x17
        /*003a*/ 	.short	(.L_19 - .L_18)
.L_18:
        /*003c*/ 	.word	0x00000000
        /*0040*/ 	.short	0x0004
        /*0042*/ 	.short	0x0020
        /*0044*/ 	.byte	0x00, 0xf4, 0x21, 0x00


	//----- nvinfo : EIATTR_KPARAM_INFO
	.align		4
.L_19:
        /*0048*/ 	.byte	0x04, 0x17
        /*004a*/ 	.short	(.L_21 - .L_20)
.L_20:
        /*004c*/ 	.word	0x00000000
        /*0050*/ 	.short	0x0003
        /*0052*/ 	.short	0x0018
        /*0054*/ 	.byte	0x00, 0xf4, 0x21, 0x00


	//----- nvinfo : EIATTR_KPARAM_INFO
	.align		4
.L_21:
        /*0058*/ 	.byte	0x04, 0x17
        /*005a*/ 	.short	(.L_23 - .L_22)
.L_22:
        /*005c*/ 	.word	0x00000000
        /*0060*/ 	.short	0x0002
        /*0062*/ 	.short	0x0010
        /*0064*/ 	.byte	0x00, 0xf4, 0x21, 0x00


	//----- nvinfo : EIATTR_KPARAM_INFO
	.align		4
.L_23:
        /*0068*/ 	.byte	0x04, 0x17
        /*006a*/ 	.short	(.L_25 - .L_24)
.L_24:
        /*006c*/ 	.word	0x00000000
        /*0070*/ 	.short	0x0001
        /*0072*/ 	.short	0x0008
        /*0074*/ 	.byte	0x00, 0xf4, 0x21, 0x00


	//----- nvinfo : EIATTR_KPARAM_INFO
	.align		4
.L_25:
        /*0078*/ 	.byte	0x04, 0x17
        /*007a*/ 	.short	(.L_27 - .L_26)
.L_26:
        /*007c*/ 	.word	0x00000000
        /*0080*/ 	.short	0x0000
        /*0082*/ 	.short	0x0000
        /*0084*/ 	.byte	0x00, 0xf4, 0x21, 0x00


	//----- nvinfo : EIATTR_SPARSE_MMA_MASK
	.align		4
.L_27:
        /*0088*/ 	.byte	0x03, 0x50
        /*008a*/ 	.short	0x0000


	//----- nvinfo : EIATTR_MAXREG_COUNT
	.align		4
        /*008c*/ 	.byte	0x03, 0x1b
        /*008e*/ 	.short	0x00ff


	//----- nvinfo : EIATTR_EXIT_INSTR_OFFSETS
	.align		4
        /*0090*/ 	.byte	0x04, 0x1c
        /*0092*/ 	.short	(.L_29 - .L_28)


	//   ....[0]....
.L_28:
        /*0094*/ 	.word	0x00000330


	//----- nvinfo : EIATTR_REQNTID
	.align		4
.L_29:
        /*0098*/ 	.byte	0x04, 0x10
        /*009a*/ 	.short	(.L_31 - .L_30)
.L_30:
        /*009c*/ 	.word	0x00000080
        /*00a0*/ 	.word	0x00000001
        /*00a4*/ 	.word	0x00000001


	//----- nvinfo : EIATTR_CBANK_PARAM_SIZE
	.align		4
.L_31:
        /*00a8*/ 	.byte	0x03, 0x19
        /*00aa*/ 	.short	0x003c


	//----- nvinfo : EIATTR_PARAM_CBANK
	.align		4
        /*00ac*/ 	.byte	0x04, 0x0a
        /*00ae*/ 	.short	(.L_33 - .L_32)
	.align		4
.L_32:
        /*00b0*/ 	.word	index@(.nv.constant0.triton_poi_fused__native_batch_norm_legit_no_training_add_74)
        /*00b4*/ 	.short	0x0210
        /*00b6*/ 	.short	0x003c


	//----- nvinfo : EIATTR_SW_WAR
	.align		4
.L_33:
        /*00b8*/ 	.byte	0x04, 0x36
        /*00ba*/ 	.short	(.L_35 - .L_34)
.L_34:
        /*00bc*/ 	.word	0x00000008
.L_35:


//--------------------- .nv.callgraph             --------------------------
	.section	.nv.callgraph,"",@"SHT_CUDA_CALLGRAPH"
	.align	4
	.sectionentsize	8
	.align		4
        /*0000*/ 	.word	0x00000000
	.align		4
        /*0004*/ 	.word	0xffffffff
	.align		4
        /*0008*/ 	.word	0x00000000
	.align		4
        /*000c*/ 	.word	0xfffffffe
	.align		4
        /*0010*/ 	.word	0x00000000
	.align		4
        /*0014*/ 	.word	0xfffffffd
	.align		4
        /*0018*/ 	.word	0x00000000
	.align		4
        /*001c*/ 	.word	0xfffffffc


//--------------------- .nv.constant4             --------------------------
	.section	.nv.constant4,"a",@progbits
	.align	8
	.align		8
.nv.constant4:
        /*0000*/ 	.dword	_$_str
	.align		8
        /*0008*/ 	.dword	_$_str_$_2


//--------------------- .text.triton_poi_fused__native_batch_norm_legit_no_training_add_74 --------------------------
	.section	.text.triton_poi_fused__native_batch_norm_legit_no_training_add_74,"ax",@progbits
	.align	128
        .global         triton_poi_fused__native_batch_norm_legit_no_training_add_74
        .type           triton_poi_fused__native_batch_norm_legit_no_training_add_74,@function
        .size           triton_poi_fused__native_batch_norm_legit_no_training_add_74,(.L_x_1 - triton_poi_fused__native_batch_norm_legit_no_training_add_74)
        .other          triton_poi_fused__native_batch_norm_legit_no_training_add_74,@"STO_CUDA_ENTRY STV_DEFAULT"
triton_poi_fused__native_batch_norm_legit_no_training_add_74:
.text.triton_poi_fused__native_batch_norm_legit_no_training_add_74:
[----:B------:R-:W-:Y:S01]  /*0000*/  LDC R1, c[0x0][0x28] ;  /* 0x00000a00ff017b82 */ /* 0x000fe20000000800 */
[----:B------:R-:W1:Y:S07]  /*0010*/  S2R R0, SR_TID.X ;  /* 0x0000000000007919 */ /* 0x000e6e0000002100 */
[----:B------:R-:W2:Y:S01]  /*0020*/  LDC.64 R14, c[0x0][0x228] ;  /* 0x00008a00ff0e7b82 */ /* 0x000ea20000000a00 */
[----:B------:R-:W-:Y:S01]  /*0030*/  ULDC.64 UR4, c[0x0][0x208] ;  /* 0x0000820000047ab9 */ /* 0x000fe20000000a00 */
[----:B------:R-:W3:Y:S06]  /*0040*/  S2R R3, SR_CTAID.X ;  /* 0x0000000000037919 */ /* 0x000eec0000002500 */
[----:B------:R-:W4:Y:S08]  /*0050*/  LDC.64 R10, c[0x0][0x218] ;  /* 0x00008600ff0a7b82 */ /* 0x000f300000000a00 */
[----:B------:R-:W5:Y:S08]  /*0060*/  LDC.64 R12, c[0x0][0x220] ;  /* 0x00008800ff0c7b82 */ /* 0x000f700000000a00 */
[----:B------:R-:W5:Y:S01]  /*0070*/  LDC.64 R8, c[0x0][0x240] ;  /* 0x00009000ff087b82 */ /* 0x000f620000000a00 */
[----:B-1----:R-:W-:-:S07]  /*0080*/  LOP3.LUT R0, R0, 0x7f, RZ, 0xc0, !PT ;  /* 0x0000007f00007812 */ /* 0x002fce00078ec0ff */
[----:B------:R-:W1:Y:S01]  /*0090*/  LDC.64 R4, c[0x0][0x230] ;  /* 0x00008c00ff047b82 */ /* 0x000e620000000a00 */
[----:B---3--:R-:W-:-:S04]  /*00a0*/  LEA R0, R3, R0, 0x7 ;  /* 0x0000000003007211 */ /* 0x008fc800078e38ff */
[----:B------:R-:W-:-:S04]  /*00b0*/  SHF.R.S32.HI R3, RZ, 0x1f, R0 ;  /* 0x0000001fff037819 */ /* 0x000fc80000011400 */
[----:B------:R-:W-:Y:S02]  /*00c0*/  LEA.HI R16, R3, R0, RZ, 0x7 ;  /* 0x0000000003107211 */ /* 0x000fe400078f38ff */
[----:B------:R-:W3:Y:S02]  /*00d0*/  LDC.64 R2, c[0x0][0x238] ;  /* 0x00008e00ff027b82 */ /* 0x000ee40000000a00 */
[----:B------:R-:W-:-:S04]  /*00e0*/  LOP3.LUT R7, R16, 0xffffff80, RZ, 0xc0, !PT ;  /* 0xffffff8010077812 */ /* 0x000fc800078ec0ff */
[----:B------:R-:W-:-:S05]  /*00f0*/  IADD3 R7, R0, -R7, RZ ;  /* 0x8000000700077210 */ /* 0x000fca0007ffe0ff */
[----:B--2---:R-:W-:-:S05]  /*0100*/  IMAD.WIDE R14, R7, 0x4, R14 ;  /* 0x00000004070e7825 */ /* 0x004fca00078e020e */
[----:B------:R2:W3:Y:S01]  /*0110*/  LDG.E.EL R6, desc[UR4][R14.64] ;  /* 0x000000040e067981 */ /* 0x0004e2000c2e1900 */
[----:B------:R-:W-:Y:S01]  /*0120*/  SHF.R.S32.HI R16, RZ, 0x7, R16 ;  /* 0x00000007ff107819 */ /* 0x000fe20000011410 */
[----:B----4-:R-:W-:Y:S01]  /*0130*/  IMAD.WIDE R10, R0, 0x4, R10 ;  /* 0x00000004000a7825 */ /* 0x010fe200078e020a */
[----:B------:R-:W-:-:S03]  /*0140*/  ISETP.GE.AND P2, PT, R7, 0x75, PT ;  /* 0x000000750700780c */ /* 0x000fc60003f46270 */
[C---:B-----5:R-:W-:Y:S02]  /*0150*/  IMAD.WIDE R12, R7.reuse, 0x4, R12 ;  /* 0x00000004070c7825 */ /* 0x060fe400078e020c */
[----:B------:R-:W4:Y:S02]  /*0160*/  LDG.E R10, desc[UR4][R10.64] ;  /* 0x000000040a0a7981 */ /* 0x000f24000c1e1900 */
[----:B------:R-:W-:Y:S01]  /*0170*/  IMAD R17, R16, 0x75, R7 ;  /* 0x0000007510117824 */ /* 0x000fe200078e0207 */
[----:B------:R-:W-:Y:S01]  /*0180*/  HFMA2.MMA R16, -RZ, RZ, 0, 0 ;  /* 0x00000000ff107435 */ /* 0x000fe200000001ff */
[----:B------:R5:W4:Y:S01]  /*0190*/  LDG.E.EL R13, desc[UR4][R12.64] ;  /* 0x000000040c0d7981 */ /* 0x000b22000c2e1900 */
[----:B-1----:R-:W-:-:S04]  /*01a0*/  IMAD.WIDE R4, R7, 0x4, R4 ;  /* 0x0000000407047825 */ /* 0x002fc800078e0204 */
[----:B0-2---:R-:W-:Y:S02]  /*01b0*/  IMAD.WIDE R14, R17, 0x4, R8 ;  /* 0x00000004110e7825 */ /* 0x005fe400078e0208 */
[----:B------:R0:W2:Y:S02]  /*01c0*/  LDG.E.EL R4, desc[UR4][R4.64] ;  /* 0x0000000404047981 */ /* 0x0000a4000c2e1900 */
[----:B---3--:R-:W-:Y:S02]  /*01d0*/  IMAD.WIDE R8, R7, 0x4, R2 ;  /* 0x0000000407087825 */ /* 0x008fe400078e0202 */
[----:B------:R-:W3:Y:S01]  /*01e0*/  @!P2 LDG.E R16, desc[UR4][R14.64] ;  /* 0x000000040e10a981 */ /* 0x000ee2000c1e1900 */
[----:B-----5:R-:W-:Y:S01]  /*01f0*/  MOV R12, 0x3e800000 ;  /* 0x3e800000000c7802 */ /* 0x020fe20000000f00 */
[----:B------:R-:W1:Y:S02]  /*0200*/  LDC.64 R2, c[0x0][0x210] ;  /* 0x00008400ff027b82 */ /* 0x000e640000000a00 */
[----:B------:R-:W2:Y:S01]  /*0210*/  LDG.E.EL R9, desc[UR4][R8.64] ;  /* 0x0000000408097981 */ /* 0x000ea2000c2e1900 */
[----:B-1----:R-:W-:-:S04]  /*0220*/  IMAD.WIDE R2, R0, 0x4, R2 ;  /* 0x0000000400027825 */ /* 0x002fc800078e0202 */
[----:B------:R-:W-:-:S04]  /*0230*/  FADD R6, R6, 9.9999997473787516356e-06 ;  /* 0x3727c5ac06067421 */ /* 0x000fc80000000000 */
[----:B------:R-:W1:Y:S02]  /*0240*/  MUFU.SQRT R7, R6 ;  /* 0x0000000600077308 */ /* 0x000e640000002000 */
[C---:B-1----:R-:W-:Y:S02]  /*0250*/  FSETP.GT.AND P0, PT, R7.reuse, 8.50705917302346158658e+37, PT ;  /* 0x7e8000000700780b */ /* 0x042fe40003f04000 */
[----:B------:R-:W-:-:S11]  /*0260*/  FSETP.GEU.AND P1, PT, R7, 1.175494350822287508e-38, PT ;  /* 0x008000000700780b */ /* 0x000fd60003f2e000 */
[----:B------:R-:W-:-:S04]  /*0270*/  @P0 FMUL R7, R7, 0.25 ;  /* 0x3e80000007070820 */ /* 0x000fc80000400000 */
[----:B------:R-:W-:-:S06]  /*0280*/  @!P1 FMUL R7, R7, 16777216 ;  /* 0x4b80000007079820 */ /* 0x000fcc0000400000 */
[----:B------:R-:W0:Y:S01]  /*0290*/  MUFU.RCP R7, R7 ;  /* 0x0000000700077308 */ /* 0x000e220000001000 */
[----:B------:R-:W-:Y:S01]  /*02a0*/  FSEL R12, R12, 1, P0 ;  /* 0x3f8000000c0c7808 */ /* 0x000fe20000000000 */
[----:B----4-:R-:W-:-:S04]  /*02b0*/  FADD R10, R10, -R13 ;  /* 0x8000000d0a0a7221 */ /* 0x010fc80000000000 */
[----:B------:R-:W-:Y:S01]  /*02c0*/  @!P1 FMUL R12, R12, 16777216 ;  /* 0x4b8000000c0c9820 */ /* 0x000fe20000400000 */
[----:B---3--:R-:W-:-:S03]  /*02d0*/  SEL R16, R16, RZ, !P2 ;  /* 0x000000ff10107207 */ /* 0x008fc60005000000 */
[----:B0-----:R-:W-:-:S04]  /*02e0*/  FMUL R5, R7, R12 ;  /* 0x0000000c07057220 */ /* 0x001fc80000400000 */
[----:B------:R-:W-:-:S04]  /*02f0*/  FMUL R5, R10, R5 ;  /* 0x000000050a057220 */ /* 0x000fc80000400000 */
[----:B--2---:R-:W-:-:S04]  /*0300*/  FFMA R5, R4, R5, R9 ;  /* 0x0000000504057223 */ /* 0x004fc80000000009 */
[----:B------:R-:W-:-:S05]  /*0310*/  @!P2 FADD R5, R5, R16 ;  /* 0x000000100505a221 */ /* 0x000fca0000000000 */
[----:B------:R-:W-:Y:S01]  /*0320*/  STG.E desc[UR4][R2.64], R5 ;  /* 0x0000000502007986 */ /* 0x000fe2000c101904 */
[----:B------:R-:W-:Y:S05]  /*0330*/  EXIT ;  /* 0x000000000000794d */ /* 0x000fea0003800000 */
.L_x_0:
[----:B------:R-:W-:-:S00]  /*0340*/  BRA `(.L_x_0) ;  /* 0xfffffffc00fc7947 */ /* 0x000fc0000383ffff */
[----:B------:R-:W-:-:S00]  /*0350*/  NOP ;  /* 0x0000000000007918 */ /* 0x000fc00000000000 */
        /* <DEDUP_REMOVED lines=10> */
.L_x_1:


//--------------------- .nv.global.init           --------------------------
	.section	.nv.global.init,"aw",@progbits
.nv.global.init:
	.type		_$_str,@object
	.size		_$_str,(_$_str_$_2 - _$_str)
_$_str:
        /*0000*/ 	.byte	0x5f, 0x5f, 0x43, 0x55, 0x44, 0x41, 0x5f, 0x46, 0x54, 0x5a, 0x00
	.type		_$_str_$_2,@object
	.size		_$_str_$_2,(.L_1 - _$_str_$_2)
_$_str_$_2:
        /*000b*/ 	.byte	0x5f, 0x5f, 0x43, 0x55, 0x44, 0x41, 0x5f, 0x50, 0x52, 0x45, 0x43, 0x5f, 0x53, 0x51, 0x52, 0x54
        /*001b*/ 	.byte	0x00
.L_1:


//--------------------- .nv.constant0.triton_poi_fused__native_batch_norm_legit_no_training_add_74 --------------------------
	.section	.nv.constant0.triton_poi_fused__native_batch_norm_legit_no_training_add_74,"a",@progbits
	.sectionflags	@""
	.align	4
.nv.constant0.triton_poi_fused__native_batch_norm_legit_no_training_add_74:
	.zero		588
